//
// Generated by NVIDIA NVVM Compiler
//
// Compiler Build ID: CL-36424714
// Cuda compilation tools, release 13.0, V13.0.88
// Based on NVVM 20.0.0
//

.version 9.0
.target sm_100
.address_size 64

	// .globl	default_function_kernel

.visible .entry default_function_kernel(
	.param .u64 .ptr .align 1 default_function_kernel_param_0,
	.param .u64 .ptr .align 1 default_function_kernel_param_1
)
.maxntid 56
{
	.reg .pred 	%p<8>;
	.reg .b32 	%r<12>;
	.reg .b32 	%f<38>;
	.reg .b64 	%rd<9>;

	ld.param.u64 	%rd1, [default_function_kernel_param_0];
	ld.param.u64 	%rd2, [default_function_kernel_param_1];
	mov.u32 	%r1, %ctaid.x;
	mov.u32 	%r2, %tid.x;
	shr.u32 	%r5, %r2, 1;
	mad.lo.s32 	%r6, %r1, 28, %r5;
	setp.gt.u32 	%p1, %r6, 4844;
	@%p1 bra 	$L__BB0_4;
	cvta.to.global.u64 	%rd3, %rd2;
	mad.lo.s32 	%r3, %r1, 56, %r2;
	mul.wide.u32 	%rd4, %r3, 4;
	add.s64 	%rd5, %rd3, %rd4;
	ld.global.nc.f32 	%f1, [%rd5];
	abs.f32 	%f2, %f1;
	fma.rn.f32 	%f7, %f1, %f1, 0f3F800000;
	rsqrt.approx.ftz.f32 	%f8, %f7;
	fma.rn.f32 	%f9, %f7, %f8, 0f3F800000;
	rcp.approx.ftz.f32 	%f10, %f9;
	mul.f32 	%f11, %f2, %f10;
	fma.rn.f32 	%f12, %f2, %f11, %f2;
	setp.gt.f32 	%p2, %f2, 0f4B000000;
	selp.f32 	%f3, %f2, %f12, %p2;
	mov.f32 	%f13, 0f3F800000;
	add.rz.f32 	%f14, %f3, %f13;
	mov.b32 	%r7, %f14;
	add.s32 	%r8, %r7, -1061158912;
	and.b32  	%r9, %r8, -8388608;
	mov.b32 	%r4, %f3;
	sub.s32 	%r10, %r4, %r9;
	mov.b32 	%f15, %r10;
	sub.s32 	%r11, 1082130432, %r9;
	mov.b32 	%f16, %r11;
	fma.rn.f32 	%f17, %f16, 0f3E800000, 0fBF800000;
	add.f32 	%f18, %f17, %f15;
	cvt.rn.f32.s32 	%f19, %r9;
	mul.f32 	%f20, %f19, 0f34000000;
	fma.rn.f32 	%f21, %f18, 0fBD39BF78, 0f3DD80012;
	fma.rn.f32 	%f22, %f21, %f18, 0fBE0778E0;
	fma.rn.f32 	%f23, %f22, %f18, 0f3E146475;
	fma.rn.f32 	%f24, %f23, %f18, 0fBE2A68DD;
	fma.rn.f32 	%f25, %f24, %f18, 0f3E4CAF9E;
	fma.rn.f32 	%f26, %f25, %f18, 0fBE800042;
	fma.rn.f32 	%f27, %f26, %f18, 0f3EAAAAE6;
	fma.rn.f32 	%f28, %f27, %f18, 0fBF000000;
	mul.f32 	%f29, %f18, %f28;
	fma.rn.f32 	%f30, %f29, %f18, %f18;
	fma.rn.f32 	%f37, %f20, 0f3F317218, %f30;
	setp.lt.u32 	%p3, %r4, 2139095040;
	@%p3 bra 	$L__BB0_3;
	setp.gt.s32 	%p4, %r4, -1082130432;
	fma.rn.f32 	%f31, %f3, 0f7F800000, 0f7F800000;
	selp.f32 	%f32, %f31, %f37, %p4;
	setp.eq.f32 	%p5, %f3, 0f00000000;
	selp.f32 	%f37, 0f80000000, %f32, %p5;
$L__BB0_3:
	setp.gt.f32 	%p6, %f2, 0f4B000000;
	add.f32 	%f33, %f37, 0f3F317218;
	selp.f32 	%f34, %f33, %f37, %p6;
	setp.num.f32 	%p7, %f2, %f2;
	copysign.f32 	%f35, %f1, %f34;
	selp.f32 	%f36, %f35, %f34, %p7;
	cvta.to.global.u64 	%rd6, %rd1;
	add.s64 	%rd8, %rd6, %rd4;
	st.global.f32 	[%rd8], %f36;
$L__BB0_4:
	ret;

}


// ===== COMPILED SASS (sm_100) =====

	.target	sm_100

	.elftype	@"ET_EXEC"


//--------------------- .note.nv.tkinfo           --------------------------
	.section	.note.nv.tkinfo,"",@"SHT_NOTE"
	.sectionflags	@"SHF_NOTE_NV_TKINFO"
	.tkinfo
        /*0018*/ 	.word	0x00000002
        /*0030*/ 	.string	""
        /*0030*/ 	.string	"ptxas"
        /*0030*/ 	.string	"Cuda compilation tools, release 13.0, V13.0.88"
        /*0030*/ 	.string	"Build cuda_13.0.r13.0/compiler.36424714_0"
        /*0030*/ 	.string	"-arch sm_100 -m 64 "



//--------------------- .note.nv.cuinfo           --------------------------
	.section	.note.nv.cuinfo,"",@"SHT_NOTE"
	.sectionflags	@"SHF_NOTE_NV_CUINFO"
        /*0018*/ 	.short	0x0002
        /*001a*/ 	.short	0x0064
        /*001c*/ 	.short	0x0082
	.zero		2


//--------------------- .nv.info                  --------------------------
	.section	.nv.info,"",@"SHT_CUDA_INFO"
	.align	4


	//----- nvinfo : EIATTR_REGCOUNT
	.align		4
        /*0000*/ 	.byte	0x04, 0x2f
        /*0002*/ 	.short	(.L_1 - .L_0)
	.align		4
.L_0:
        /*0004*/ 	.word	index@(default_function_kernel)
        /*0008*/ 	.word	0x0000000c


	//----- nvinfo : EIATTR_FRAME_SIZE
	.align		4
.L_1:
        /*000c*/ 	.byte	0x04, 0x11
        /*000e*/ 	.short	(.L_3 - .L_2)
	.align		4
.L_2:
        /*0010*/ 	.word	index@(default_function_kernel)
        /*0014*/ 	.word	0x00000000


	//----- nvinfo : EIATTR_MIN_STACK_SIZE
	.align		4
.L_3:
        /*0018*/ 	.byte	0x04, 0x12
        /*001a*/ 	.short	(.L_5 - .L_4)
	.align		4
.L_4:
        /*001c*/ 	.word	index@(default_function_kernel)
        /*0020*/ 	.word	0x00000000
.L_5:


//--------------------- .nv.compat                --------------------------
	.section	.nv.compat,"",@"SHT_CUDA_COMPAT_INFO"
	.align	4
        /*0000*/ 	.byte	0x02, 0x09, 0x00, 0x00, 0x02, 0x02, 0x01, 0x00, 0x02, 0x05, 0x05, 0x00, 0x03, 0x07, 0x01, 0x01
        /*0010*/ 	.byte	0x02, 0x03, 0x00, 0x00, 0x02, 0x06, 0x01, 0x00, 0x04, 0x0b, 0x08, 0x00, 0x01, 0x00, 0x00, 0x00
        /*0020*/ 	.byte	0x00, 0x00, 0x00, 0x00


//--------------------- .nv.info.default_function_kernel --------------------------
	.section	.nv.info.default_function_kernel,"",@"SHT_CUDA_INFO"
	.sectionflags	@""
	.align	4


	//----- nvinfo : EIATTR_CUDA_API_VERSION
	.align		4
        /*0000*/ 	.byte	0x04, 0x37
        /*0002*/ 	.short	(.L_7 - .L_6)
.L_6:
        /*0004*/ 	.word	0x00000082


	//----- nvinfo : EIATTR_KPARAM_INFO
	.align		4
.L_7:
        /*0008*/ 	.byte	0x04, 0x17
        /*000a*/ 	.short	(.L_9 - .L_8)
.L_8:
        /*000c*/ 	.word	0x00000000
        /*0010*/ 	.short	0x0001
        /*0012*/ 	.short	0x0008
        /*0014*/ 	.byte	0x00, 0xf5, 0x21, 0x00


	//----- nvinfo : EIATTR_KPARAM_INFO
	.align		4
.L_9:
        /*0018*/ 	.byte	0x04, 0x17
        /*001a*/ 	.short	(.L_11 - .L_10)
.L_10:
        /*001c*/ 	.word	0x00000000
        /*0020*/ 	.short	0x0000
        /*0022*/ 	.short	0x0000
        /*0024*/ 	.byte	0x00, 0xf5, 0x21, 0x00


	//----- nvinfo : EIATTR_SPARSE_MMA_MASK
	.align		4
.L_11:
        /*0028*/ 	.byte	0x03, 0x50
        /*002a*/ 	.short	0x0000


	//----- nvinfo : EIATTR_MAXREG_COUNT
	.align		4
        /*002c*/ 	.byte	0x03, 0x1b
        /*002e*/ 	.short	0x00ff


	//----- nvinfo : EIATTR_MERCURY_ISA_VERSION
	.align		4
        /*0030*/ 	.byte	0x03, 0x5f
        /*0032*/ 	.short	0x0101


	//----- nvinfo : EIATTR_VRC_CTA_INIT_COUNT
	.align		4
        /*0034*/ 	.byte	0x02, 0x4a
	.zero		1
	.zero		1


	//----- nvinfo : EIATTR_EXIT_INSTR_OFFSETS
	.align		4
        /*0038*/ 	.byte	0x04, 0x1c
        /*003a*/ 	.short	(.L_13 - .L_12)


	//   ....[0]....
.L_12:
        /*003c*/ 	.word	0x00000060


	//   ....[1]....
        /*0040*/ 	.word	0x00000380


	//----- nvinfo : EIATTR_MAX_THREADS
	.align		4
.L_13:
        /*0044*/ 	.byte	0x04, 0x05
        /*0046*/ 	.short	(.L_15 - .L_14)
.L_14:
        /*0048*/ 	.word	0x00000038
        /*004c*/ 	.word	0x00000001
        /*0050*/ 	.word	0x00000001


	//----- nvinfo : EIATTR_CBANK_PARAM_SIZE
	.align		4
.L_15:
        /*0054*/ 	.byte	0x03, 0x19
        /*0056*/ 	.short	0x0010


	//----- nvinfo : EIATTR_PARAM_CBANK
	.align		4
        /*0058*/ 	.byte	0x04, 0x0a
        /*005a*/ 	.short	(.L_17 - .L_16)
	.align		4
.L_16:
        /*005c*/ 	.word	index@(.nv.constant0.default_function_kernel)
        /*0060*/ 	.short	0x0380
        /*0062*/ 	.short	0x0010


	//----- nvinfo : EIATTR_SW_WAR
	.align		4
.L_17:
        /*0064*/ 	.byte	0x04, 0x36
        /*0066*/ 	.short	(.L_19 - .L_18)
.L_18:
        /*0068*/ 	.word	0x00000008
.L_19:


//--------------------- .nv.callgraph             --------------------------
	.section	.nv.callgraph,"",@"SHT_CUDA_CALLGRAPH"
	.align	4
	.sectionentsize	8
	.align		4
        /*0000*/ 	.word	0x00000000
	.align		4
        /*0004*/ 	.word	0xffffffff
	.align		4
        /*0008*/ 	.word	0x00000000
	.align		4
        /*000c*/ 	.word	0xfffffffe
	.align		4
        /*0010*/ 	.word	0x00000000
	.align		4
        /*0014*/ 	.word	0xfffffffd
	.align		4
        /*0018*/ 	.word	0x00000000
	.align		4
        /*001c*/ 	.word	0xfffffffc


//--------------------- .text.default_function_kernel --------------------------
	.section	.text.default_function_kernel,"ax",@progbits
	.align	128
        .global         default_function_kernel
        .type           default_function_kernel,@function
        .size           default_function_kernel,(.L_x_1 - default_function_kernel)
        .other          default_function_kernel,@"STO_CUDA_ENTRY STV_DEFAULT"
default_function_kernel:
.text.default_function_kernel:
[----:B------:R-:W-:Y:S01]  /*0000*/  LDC R1, c[0x0][0x37c] ;  /* 0x0000df00ff017b82 */ /* 0x000fe20000000800 */
[----:B------:R-:W0:Y:S01]  /*0010*/  S2R R4, SR_TID.X ;  /* 0x0000000000047919 */ /* 0x000e220000002100 */
[----:B------:R-:W1:Y:S01]  /*0020*/  S2R R5, SR_CTAID.X ;  /* 0x0000000000057919 */ /* 0x000e620000002500 */
[----:B0-----:R-:W-:-:S05]  /*0030*/  SHF.R.U32.HI R0, RZ, 0x1, R4 ;  /* 0x00000001ff007819 */ /* 0x001fca0000011604 */
[----:B-1----:R-:W-:-:S05]  /*0040*/  IMAD R0, R5, 0x1c, R0 ;  /* 0x0000001c05007824 */ /* 0x002fca00078e0200 */
[----:B------:R-:W-:-:S13]  /*0050*/  ISETP.GT.U32.AND P0, PT, R0, 0x12ec, PT ;  /* 0x000012ec0000780c */ /* 0x000fda0003f04070 */
[----:B------:R-:W-:Y:S05]  /*0060*/  @P0 EXIT ;  /* 0x000000000000094d */ /* 0x000fea0003800000 */
[----:B------:R-:W0:Y:S01]  /*0070*/  LDC.64 R2, c[0x0][0x388] ;  /* 0x0000e200ff027b82 */ /* 0x000e220000000a00 */
[----:B------:R-:W1:Y:S01]  /*0080*/  LDCU.64 UR4, c[0x0][0x358] ;  /* 0x00006b00ff0477ac */ /* 0x000e620008000a00 */
[----:B------:R-:W-:-:S04]  /*0090*/  IMAD R0, R5, 0x38, R4 ;  /* 0x0000003805007824 */ /* 0x000fc800078e0204 */
[----:B0-----:R-:W-:-:S06]  /*00a0*/  IMAD.WIDE.U32 R2, R0, 0x4, R2 ;  /* 0x0000000400027825 */ /* 0x001fcc00078e0002 */
[----:B-1----:R-:W2:Y:S01]  /*00b0*/  LDG.E.CONSTANT R2, desc[UR4][R2.64] ;  /* 0x0000000402027981 */ /* 0x002ea2000c1e9900 */
[----:B------:R-:W-:Y:S01]  /*00c0*/  HFMA2 R9, -RZ, RZ, 1.625, 0 ;  /* 0x3e800000ff097431 */ /* 0x000fe200000001ff */
[----:B------:R-:W-:Y:S01]  /*00d0*/  MOV R8, 0x3d39bf78 ;  /* 0x3d39bf7800087802 */ /* 0x000fe20000000f00 */
[C---:B--2---:R-:W-:Y:S01]  /*00e0*/  FFMA R4, R2.reuse, R2, 1 ;  /* 0x3f80000002047423 */ /* 0x044fe20000000002 */
[----:B------:R-:W-:-:S03]  /*00f0*/  FSETP.GT.AND P0, PT, |R2|, 8388608, PT ;  /* 0x4b0000000200780b */ /* 0x000fc60003f04200 */
[----:B------:R-:W0:Y:S02]  /*0100*/  MUFU.RSQ R5, R4 ;  /* 0x0000000400057308 */ /* 0x000e240000001400 */
[----:B0-----:R-:W-:-:S06]  /*0110*/  FFMA R5, R4, R5, 1 ;  /* 0x3f80000004057423 */ /* 0x001fcc0000000005 */
[----:B------:R-:W0:Y:S02]  /*0120*/  MUFU.RCP R5, R5 ;  /* 0x0000000500057308 */ /* 0x000e240000001000 */
[----:B0-----:R-:W-:-:S04]  /*0130*/  FMUL R7, |R2|, R5 ;  /* 0x0000000502077220 */ /* 0x001fc80000400200 */
[----:B------:R-:W-:-:S05]  /*0140*/  FFMA R7, |R2|, R7, |R2| ;  /* 0x0000000702077223 */ /* 0x000fca0000000602 */
[----:B------:R-:W-:-:S04]  /*0150*/  FSEL R7, |R2|, R7, P0 ;  /* 0x0000000702077208 */ /* 0x000fc80000000200 */
[C---:B------:R-:W-:Y:S01]  /*0160*/  ISETP.GE.U32.AND P1, PT, R7.reuse, 0x7f800000, PT ;  /* 0x7f8000000700780c */ /* 0x040fe20003f26070 */
[----:B------:R-:W-:-:S03]  /*0170*/  FADD.RZ R6, R7, 1 ;  /* 0x3f80000007067421 */ /* 0x000fc6000000c000 */
[----:B------:R-:W-:Y:S02]  /*0180*/  ISETP.GT.AND P2, PT, R7, -0x40800000, P1 ;  /* 0xbf8000000700780c */ /* 0x000fe40000f44270 */
[----:B------:R-:W-:-:S04]  /*0190*/  IADD3 R6, PT, PT, R6, -0x3f400000, RZ ;  /* 0xc0c0000006067810 */ /* 0x000fc80007ffe0ff */
[----:B------:R-:W-:-:S04]  /*01a0*/  LOP3.LUT R6, R6, 0xff800000, RZ, 0xc0, !PT ;  /* 0xff80000006067812 */ /* 0x000fc800078ec0ff */
[----:B------:R-:W-:Y:S02]  /*01b0*/  IADD3 R4, PT, PT, -R6, 0x40800000, RZ ;  /* 0x4080000006047810 */ /* 0x000fe40007ffe1ff */
[-C--:B------:R-:W-:Y:S02]  /*01c0*/  IADD3 R3, PT, PT, R7, -R6.reuse, RZ ;  /* 0x8000000607037210 */ /* 0x080fe40007ffe0ff */
[----:B------:R-:W-:Y:S01]  /*01d0*/  I2FP.F32.S32 R6, R6 ;  /* 0x0000000600067245 */ /* 0x000fe20000201400 */
[----:B------:R-:W-:-:S04]  /*01e0*/  FFMA R4, R4, R9, -1 ;  /* 0xbf80000004047423 */ /* 0x000fc80000000009 */
[----:B------:R-:W-:Y:S01]  /*01f0*/  FADD R3, R3, R4 ;  /* 0x0000000403037221 */ /* 0x000fe20000000000 */
[----:B------:R-:W-:-:S03]  /*0200*/  FMUL R6, R6, 1.1920928955078125e-07 ;  /* 0x3400000006067820 */ /* 0x000fc60000400000 */
[----:B------:R-:W-:Y:S01]  /*0210*/  FFMA R4, R3, -R8, 0.10546888411045074463 ;  /* 0x3dd8001203047423 */ /* 0x000fe20000000808 */
[----:B------:R-:W-:-:S03]  /*0220*/  @P1 MOV R8, 0x7f800000 ;  /* 0x7f80000000081802 */ /* 0x000fc60000000f00 */
[----:B------:R-:W-:-:S04]  /*0230*/  FFMA R4, R3, R4, -0.13229703903198242188 ;  /* 0xbe0778e003047423 */ /* 0x000fc80000000004 */
[----:B------:R-:W-:-:S04]  /*0240*/  FFMA R4, R3, R4, 0.14491446316242218018 ;  /* 0x3e14647503047423 */ /* 0x000fc80000000004 */
[----:B------:R-:W-:-:S04]  /*0250*/  FFMA R4, R3, R4, -0.16641564667224884033 ;  /* 0xbe2a68dd03047423 */ /* 0x000fc80000000004 */
[----:B------:R-:W-:-:S04]  /*0260*/  FFMA R4, R3, R4, 0.19988867640495300293 ;  /* 0x3e4caf9e03047423 */ /* 0x000fc80000000004 */
[----:B------:R-:W-:-:S04]  /*0270*/  FFMA R4, R3, R4, -0.25000196695327758789 ;  /* 0xbe80004203047423 */ /* 0x000fc80000000004 */
[----:B------:R-:W-:-:S04]  /*0280*/  FFMA R4, R3, R4, 0.33333510160446166992 ;  /* 0x3eaaaae603047423 */ /* 0x000fc80000000004 */
[----:B------:R-:W-:-:S04]  /*0290*/  FFMA R4, R3, R4, -0.5 ;  /* 0xbf00000003047423 */ /* 0x000fc80000000004 */
[----:B------:R-:W-:-:S04]  /*02a0*/  FMUL R4, R3, R4 ;  /* 0x0000000403047220 */ /* 0x000fc80000400000 */
[----:B------:R-:W-:Y:S02]  /*02b0*/  FFMA R3, R3, R4, R3 ;  /* 0x0000000403037223 */ /* 0x000fe40000000003 */
[----:B------:R-:W0:Y:S02]  /*02c0*/  LDC.64 R4, c[0x0][0x380] ;  /* 0x0000e000ff047b82 */ /* 0x000e240000000a00 */
[----:B------:R-:W-:Y:S01]  /*02d0*/  FFMA R3, R6, 0.69314718246459960938, R3 ;  /* 0x3f31721806037823 */ /* 0x000fe20000000003 */
[C---:B------:R-:W-:Y:S01]  /*02e0*/  @P2 FFMA R3, R7.reuse, R8, +INF ;  /* 0x7f80000007032423 */ /* 0x040fe20000000008 */
[----:B------:R-:W-:-:S04]  /*02f0*/  @P1 FSETP.NEU.AND P2, PT, R7, RZ, PT ;  /* 0x000000ff0700120b */ /* 0x000fc80003f4d000 */
[----:B------:R-:W-:-:S04]  /*0300*/  @P1 FSEL R3, R3, -RZ, P2 ;  /* 0x800000ff03031208 */ /* 0x000fc80001000000 */
[----:B------:R-:W-:-:S05]  /*0310*/  MOV R7, R3 ;  /* 0x0000000300077202 */ /* 0x000fca0000000f00 */
[----:B------:R-:W-:Y:S01]  /*0320*/  @P0 FADD R7, R7, 0.69314718246459960938 ;  /* 0x3f31721807070421 */ /* 0x000fe20000000000 */
[----:B------:R-:W-:-:S04]  /*0330*/  FSETP.NAN.AND P0, PT, |R2|, |R2|, PT ;  /* 0x400000020200720b */ /* 0x000fc80003f08200 */
[----:B------:R-:W-:Y:S01]  /*0340*/  LOP3.LUT R6, R7, 0x80000000, R2, 0xb8, !PT ;  /* 0x8000000007067812 */ /* 0x000fe200078eb802 */
[----:B0-----:R-:W-:-:S03]  /*0350*/  IMAD.WIDE.U32 R2, R0, 0x4, R4 ;  /* 0x0000000400027825 */ /* 0x001fc600078e0004 */
[----:B------:R-:W-:-:S05]  /*0360*/  FSEL R5, R6, R7, !P0 ;  /* 0x0000000706057208 */ /* 0x000fca0004000000 */
[----:B------:R-:W-:Y:S01]  /*0370*/  STG.E desc[UR4][R2.64], R5 ;  /* 0x0000000502007986 */ /* 0x000fe2000c101904 */
[----:B------:R-:W-:Y:S05]  /*0380*/  EXIT ;  /* 0x000000000000794d */ /* 0x000fea0003800000 */
.L_x_0:
[----:B------:R-:W-:-:S00]  /*0390*/  BRA `(.L_x_0) ;  /* 0xfffffffc00fc7947 */ /* 0x000fc0000383ffff */
[----:B------:R-:W-:-:S00]  /*03a0*/  NOP ;  /* 0x0000000000007918 */ /* 0x000fc00000000000 */
        /* <DEDUP_REMOVED lines=13> */
.L_x_1:


//--------------------- .nv.shared.reserved.0     --------------------------
	.section	.nv.shared.reserved.0,"aw",@nobits
	.weak		__nv_reservedSMEM_offset_0_alias
	.size		__nv_reservedSMEM_offset_0_alias, 0, 64
	.other		__nv_reservedSMEM_offset_0_alias,@"STO_CUDA_RESERVED_SHARED STV_DEFAULT"
__nv_reservedSMEM_offset_0_alias:
	.zero		0
	.zero		64


//--------------------- .nv.constant0.default_function_kernel --------------------------
	.section	.nv.constant0.default_function_kernel,"a",@progbits
	.sectionflags	@""
	.align	4
.nv.constant0.default_function_kernel:
	.zero		912


//--------------------- SYMBOLS --------------------------

	.type		.nv.reservedSmem.offset0,@object
	.size		.nv.reservedSmem.offset0,0x4
